//
// Generated by NVIDIA NVVM Compiler
//
// Compiler Build ID: CL-36424714
// Cuda compilation tools, release 13.0, V13.0.88
// Based on NVVM 20.0.0
//

.version 9.0
.target sm_100
.address_size 64

	// .globl	_Z12kernelGlobalPKjPjii
.const .align 4 .b8 cData[65536];
.extern .shared .align 16 .b8 s_data[];

.visible .entry _Z12kernelGlobalPKjPjii(
	.param .u64 .ptr .align 1 _Z12kernelGlobalPKjPjii_param_0,
	.param .u64 .ptr .align 1 _Z12kernelGlobalPKjPjii_param_1,
	.param .u32 _Z12kernelGlobalPKjPjii_param_2,
	.param .u32 _Z12kernelGlobalPKjPjii_param_3
)
{
	.reg .pred 	%p<5>;
	.reg .b32 	%r<23>;
	.reg .b64 	%rd<9>;

	ld.param.u64 	%rd1, [_Z12kernelGlobalPKjPjii_param_0];
	ld.param.u64 	%rd2, [_Z12kernelGlobalPKjPjii_param_1];
	ld.param.u32 	%r9, [_Z12kernelGlobalPKjPjii_param_2];
	ld.param.u32 	%r10, [_Z12kernelGlobalPKjPjii_param_3];
	mov.u32 	%r11, %ctaid.x;
	mov.u32 	%r12, %ntid.x;
	mov.u32 	%r13, %tid.x;
	mad.lo.s32 	%r1, %r11, %r12, %r13;
	setp.ge.s32 	%p1, %r1, %r10;
	@%p1 bra 	$L__BB0_5;
	cvta.to.global.u64 	%rd3, %rd1;
	mul.wide.s32 	%rd4, %r1, 4;
	add.s64 	%rd5, %rd3, %rd4;
	ld.global.u32 	%r15, [%rd5];
	max.s32 	%r16, %r9, 0;
	add.s32 	%r17, %r16, 1;
	and.b32  	%r2, %r17, 3;
	setp.lt.s32 	%p2, %r9, 3;
	selp.b32 	%r21, %r15, 1145324612, %p2;
	and.b32  	%r18, %r16, 3;
	setp.eq.s32 	%p3, %r18, 3;
	mov.b32 	%r22, 1145324612;
	@%p3 bra 	$L__BB0_4;
	neg.s32 	%r20, %r2;
$L__BB0_3:
	.pragma "nounroll";
	mov.u32 	%r22, %r21;
	add.s32 	%r20, %r20, 1;
	setp.ne.s32 	%p4, %r20, 0;
	mov.b32 	%r21, 1145324612;
	@%p4 bra 	$L__BB0_3;
$L__BB0_4:
	cvta.to.global.u64 	%rd6, %rd2;
	add.s64 	%rd8, %rd6, %rd4;
	st.global.u32 	[%rd8], %r22;
$L__BB0_5:
	ret;

}
	// .globl	_Z12kernelSharedPKjPjii
.visible .entry _Z12kernelSharedPKjPjii(
	.param .u64 .ptr .align 1 _Z12kernelSharedPKjPjii_param_0,
	.param .u64 .ptr .align 1 _Z12kernelSharedPKjPjii_param_1,
	.param .u32 _Z12kernelSharedPKjPjii_param_2,
	.param .u32 _Z12kernelSharedPKjPjii_param_3
)
{
	.reg .pred 	%p<7>;
	.reg .b32 	%r<28>;
	.reg .b64 	%rd<9>;

	ld.param.u64 	%rd1, [_Z12kernelSharedPKjPjii_param_0];
	ld.param.u64 	%rd2, [_Z12kernelSharedPKjPjii_param_1];
	ld.param.u32 	%r10, [_Z12kernelSharedPKjPjii_param_2];
	ld.param.u32 	%r11, [_Z12kernelSharedPKjPjii_param_3];
	mov.u32 	%r12, %ctaid.x;
	mov.u32 	%r13, %ntid.x;
	mov.u32 	%r14, %tid.x;
	mad.lo.s32 	%r1, %r12, %r13, %r14;
	setp.ge.s32 	%p1, %r1, %r11;
	shl.b32 	%r15, %r14, 2;
	mov.u32 	%r16, s_data;
	add.s32 	%r2, %r16, %r15;
	@%p1 bra 	$L__BB1_2;
	cvta.to.global.u64 	%rd3, %rd1;
	mul.wide.s32 	%rd4, %r1, 4;
	add.s64 	%rd5, %rd3, %rd4;
	ld.global.u32 	%r17, [%rd5];
	st.shared.u32 	[%r2], %r17;
$L__BB1_2:
	setp.ge.s32 	%p2, %r1, %r11;
	bar.sync 	0;
	@%p2 bra 	$L__BB1_7;
	max.s32 	%r3, %r10, 0;
	and.b32  	%r19, %r3, 3;
	setp.eq.s32 	%p3, %r19, 3;
	mov.b32 	%r27, 1145324612;
	@%p3 bra 	$L__BB1_6;
	ld.shared.u32 	%r20, [%r2];
	add.s32 	%r21, %r3, 1;
	and.b32  	%r22, %r21, 3;
	neg.s32 	%r25, %r22;
	setp.lt.s32 	%p4, %r10, 3;
	selp.b32 	%r26, %r20, 1145324612, %p4;
$L__BB1_5:
	.pragma "nounroll";
	mov.u32 	%r27, %r26;
	add.s32 	%r25, %r25, 1;
	setp.ne.s32 	%p5, %r25, 0;
	mov.b32 	%r26, 1145324612;
	@%p5 bra 	$L__BB1_5;
$L__BB1_6:
	st.shared.u32 	[%r2], %r27;
$L__BB1_7:
	setp.ge.s32 	%p6, %r1, %r11;
	bar.sync 	0;
	@%p6 bra 	$L__BB1_9;
	ld.shared.u32 	%r24, [%r2];
	cvta.to.global.u64 	%rd6, %rd2;
	mul.wide.s32 	%rd7, %r1, 4;
	add.s64 	%rd8, %rd6, %rd7;
	st.global.u32 	[%rd8], %r24;
$L__BB1_9:
	ret;

}
	// .globl	_Z14kernelConstantPjii
.visible .entry _Z14kernelConstantPjii(
	.param .u64 .ptr .align 1 _Z14kernelConstantPjii_param_0,
	.param .u32 _Z14kernelConstantPjii_param_1,
	.param .u32 _Z14kernelConstantPjii_param_2
)
{
	.reg .pred 	%p<5>;
	.reg .b32 	%r<23>;
	.reg .b64 	%rd<8>;

	ld.param.u64 	%rd1, [_Z14kernelConstantPjii_param_0];
	ld.param.u32 	%r9, [_Z14kernelConstantPjii_param_1];
	ld.param.u32 	%r10, [_Z14kernelConstantPjii_param_2];
	mov.u32 	%r11, %ctaid.x;
	mov.u32 	%r12, %ntid.x;
	mov.u32 	%r13, %tid.x;
	mad.lo.s32 	%r1, %r11, %r12, %r13;
	setp.ge.s32 	%p1, %r1, %r10;
	@%p1 bra 	$L__BB2_5;
	max.s32 	%r2, %r9, 0;
	and.b32  	%r15, %r2, 3;
	setp.eq.s32 	%p2, %r15, 3;
	mov.b32 	%r22, 1145324612;
	@%p2 bra 	$L__BB2_4;
	mul.wide.s32 	%rd2, %r1, 4;
	mov.u64 	%rd3, cData;
	add.s64 	%rd4, %rd3, %rd2;
	ld.const.u32 	%r16, [%rd4];
	add.s32 	%r17, %r2, 1;
	and.b32  	%r18, %r17, 3;
	neg.s32 	%r20, %r18;
	setp.lt.s32 	%p3, %r9, 3;
	selp.b32 	%r21, %r16, 1145324612, %p3;
$L__BB2_3:
	.pragma "nounroll";
	mov.u32 	%r22, %r21;
	add.s32 	%r20, %r20, 1;
	setp.ne.s32 	%p4, %r20, 0;
	mov.b32 	%r21, 1145324612;
	@%p4 bra 	$L__BB2_3;
$L__BB2_4:
	cvta.to.global.u64 	%rd5, %rd1;
	mul.wide.s32 	%rd6, %r1, 4;
	add.s64 	%rd7, %rd5, %rd6;
	st.global.u32 	[%rd7], %r22;
$L__BB2_5:
	ret;

}
	// .globl	_Z14kernelRegisterPKjPjii
.visible .entry _Z14kernelRegisterPKjPjii(
	.param .u64 .ptr .align 1 _Z14kernelRegisterPKjPjii_param_0,
	.param .u64 .ptr .align 1 _Z14kernelRegisterPKjPjii_param_1,
	.param .u32 _Z14kernelRegisterPKjPjii_param_2,
	.param .u32 _Z14kernelRegisterPKjPjii_param_3
)
{
	.reg .pred 	%p<5>;
	.reg .b32 	%r<23>;
	.reg .b64 	%rd<9>;

	ld.param.u64 	%rd1, [_Z14kernelRegisterPKjPjii_param_0];
	ld.param.u64 	%rd2, [_Z14kernelRegisterPKjPjii_param_1];
	ld.param.u32 	%r9, [_Z14kernelRegisterPKjPjii_param_2];
	ld.param.u32 	%r10, [_Z14kernelRegisterPKjPjii_param_3];
	mov.u32 	%r11, %ctaid.x;
	mov.u32 	%r12, %ntid.x;
	mov.u32 	%r13, %tid.x;
	mad.lo.s32 	%r1, %r11, %r12, %r13;
	setp.ge.s32 	%p1, %r1, %r10;
	@%p1 bra 	$L__BB3_5;
	cvta.to.global.u64 	%rd3, %rd1;
	mul.wide.s32 	%rd4, %r1, 4;
	add.s64 	%rd5, %rd3, %rd4;
	ld.global.u32 	%r15, [%rd5];
	max.s32 	%r16, %r9, 0;
	add.s32 	%r17, %r16, 1;
	and.b32  	%r2, %r17, 3;
	setp.lt.s32 	%p2, %r9, 3;
	selp.b32 	%r21, %r15, 1145324612, %p2;
	and.b32  	%r18, %r16, 3;
	setp.eq.s32 	%p3, %r18, 3;
	mov.b32 	%r22, 1145324612;
	@%p3 bra 	$L__BB3_4;
	neg.s32 	%r20, %r2;
$L__BB3_3:
	.pragma "nounroll";
	mov.u32 	%r22, %r21;
	add.s32 	%r20, %r20, 1;
	setp.ne.s32 	%p4, %r20, 0;
	mov.b32 	%r21, 1145324612;
	@%p4 bra 	$L__BB3_3;
$L__BB3_4:
	cvta.to.global.u64 	%rd6, %rd2;
	add.s64 	%rd8, %rd6, %rd4;
	st.global.u32 	[%rd8], %r22;
$L__BB3_5:
	ret;

}


// ===== COMPILED SASS (sm_100) =====

	.target	sm_100

	.elftype	@"ET_EXEC"


//--------------------- .note.nv.tkinfo           --------------------------
	.section	.note.nv.tkinfo,"",@"SHT_NOTE"
	.sectionflags	@"SHF_NOTE_NV_TKINFO"
	.tkinfo
        /*0018*/ 	.word	0x00000002
        /*0030*/ 	.string	""
        /*0030*/ 	.string	"ptxas"
        /*0030*/ 	.string	"Cuda compilation tools, release 13.0, V13.0.88"
        /*0030*/ 	.string	"Build cuda_13.0.r13.0/compiler.36424714_0"
        /*0030*/ 	.string	"-arch sm_100 -m 64 "



//--------------------- .note.nv.cuinfo           --------------------------
	.section	.note.nv.cuinfo,"",@"SHT_NOTE"
	.sectionflags	@"SHF_NOTE_NV_CUINFO"
        /*0018*/ 	.short	0x0002
        /*001a*/ 	.short	0x0064
        /*001c*/ 	.short	0x0082
	.zero		2


//--------------------- .nv.info                  --------------------------
	.section	.nv.info,"",@"SHT_CUDA_INFO"
	.align	4


	//----- nvinfo : EIATTR_REGCOUNT
	.align		4
        /*0000*/ 	.byte	0x04, 0x2f
        /*0002*/ 	.short	(.L_2 - .L_1)
	.align		4
.L_1:
        /*0004*/ 	.word	index@(_Z12kernelGlobalPKjPjii)
        /*0008*/ 	.word	0x0000000a


	//----- nvinfo : EIATTR_FRAME_SIZE
	.align		4
.L_2:
        /*000c*/ 	.byte	0x04, 0x11
        /*000e*/ 	.short	(.L_4 - .L_3)
	.align		4
.L_3:
        /*0010*/ 	.word	index@(_Z12kernelGlobalPKjPjii)
        /*0014*/ 	.word	0x00000000


	//----- nvinfo : EIATTR_REGCOUNT
	.align		4
.L_4:
        /*0018*/ 	.byte	0x04, 0x2f
        /*001a*/ 	.short	(.L_6 - .L_5)
	.align		4
.L_5:
        /*001c*/ 	.word	index@(_Z12kernelSharedPKjPjii)
        /*0020*/ 	.word	0x0000000a


	//----- nvinfo : EIATTR_FRAME_SIZE
	.align		4
.L_6:
        /*0024*/ 	.byte	0x04, 0x11
        /*0026*/ 	.short	(.L_8 - .L_7)
	.align		4
.L_7:
        /*0028*/ 	.word	index@(_Z12kernelSharedPKjPjii)
        /*002c*/ 	.word	0x00000000


	//----- nvinfo : EIATTR_REGCOUNT
	.align		4
.L_8:
        /*0030*/ 	.byte	0x04, 0x2f
        /*0032*/ 	.short	(.L_10 - .L_9)
	.align		4
.L_9:
        /*0034*/ 	.word	index@(_Z14kernelConstantPjii)
        /*0038*/ 	.word	0x0000000a


	//----- nvinfo : EIATTR_FRAME_SIZE
	.align		4
.L_10:
        /*003c*/ 	.byte	0x04, 0x11
        /*003e*/ 	.short	(.L_12 - .L_11)
	.align		4
.L_11:
        /*0040*/ 	.word	index@(_Z14kernelConstantPjii)
        /*0044*/ 	.word	0x00000000


	//----- nvinfo : EIATTR_REGCOUNT
	.align		4
.L_12:
        /*0048*/ 	.byte	0x04, 0x2f
        /*004a*/ 	.short	(.L_14 - .L_13)
	.align		4
.L_13:
        /*004c*/ 	.word	index@(_Z14kernelRegisterPKjPjii)
        /*0050*/ 	.word	0x0000000a


	//----- nvinfo : EIATTR_FRAME_SIZE
	.align		4
.L_14:
        /*0054*/ 	.byte	0x04, 0x11
        /*0056*/ 	.short	(.L_16 - .L_15)
	.align		4
.L_15:
        /*0058*/ 	.word	index@(_Z14kernelRegisterPKjPjii)
        /*005c*/ 	.word	0x00000000


	//----- nvinfo : EIATTR_MIN_STACK_SIZE
	.align		4
.L_16:
        /*0060*/ 	.byte	0x04, 0x12
        /*0062*/ 	.short	(.L_18 - .L_17)
	.align		4
.L_17:
        /*0064*/ 	.word	index@(_Z14kernelRegisterPKjPjii)
        /*0068*/ 	.word	0x00000000


	//----- nvinfo : EIATTR_MIN_STACK_SIZE
	.align		4
.L_18:
        /*006c*/ 	.byte	0x04, 0x12
        /*006e*/ 	.short	(.L_20 - .L_19)
	.align		4
.L_19:
        /*0070*/ 	.word	index@(_Z14kernelConstantPjii)
        /*0074*/ 	.word	0x00000000


	//----- nvinfo : EIATTR_MIN_STACK_SIZE
	.align		4
.L_20:
        /*0078*/ 	.byte	0x04, 0x12
        /*007a*/ 	.short	(.L_22 - .L_21)
	.align		4
.L_21:
        /*007c*/ 	.word	index@(_Z12kernelSharedPKjPjii)
        /*0080*/ 	.word	0x00000000


	//----- nvinfo : EIATTR_MIN_STACK_SIZE
	.align		4
.L_22:
        /*0084*/ 	.byte	0x04, 0x12
        /*0086*/ 	.short	(.L_24 - .L_23)
	.align		4
.L_23:
        /*0088*/ 	.word	index@(_Z12kernelGlobalPKjPjii)
        /*008c*/ 	.word	0x00000000
.L_24:


//--------------------- .nv.compat                --------------------------
	.section	.nv.compat,"",@"SHT_CUDA_COMPAT_INFO"
	.align	4
        /*0000*/ 	.byte	0x02, 0x09, 0x00, 0x00, 0x02, 0x02, 0x01, 0x00, 0x02, 0x05, 0x05, 0x00, 0x03, 0x07, 0x01, 0x01
        /*0010*/ 	.byte	0x02, 0x03, 0x00, 0x00, 0x02, 0x06, 0x01, 0x00, 0x04, 0x0b, 0x08, 0x00, 0x09, 0x00, 0x00, 0x00
        /*0020*/ 	.byte	0x00, 0x00, 0x00, 0x00


//--------------------- .nv.info._Z14kernelRegisterPKjPjii --------------------------
	.section	.nv.info._Z14kernelRegisterPKjPjii,"",@"SHT_CUDA_INFO"
	.sectionflags	@""
	.align	4


	//----- nvinfo : EIATTR_CUDA_API_VERSION
	.align		4
        /*0000*/ 	.byte	0x04, 0x37
        /*0002*/ 	.short	(.L_26 - .L_25)
.L_25:
        /*0004*/ 	.word	0x00000082


	//----- nvinfo : EIATTR_KPARAM_INFO
	.align		4
.L_26:
        /*0008*/ 	.byte	0x04, 0x17
        /*000a*/ 	.short	(.L_28 - .L_27)
.L_27:
        /*000c*/ 	.word	0x00000000
        /*0010*/ 	.short	0x0003
        /*0012*/ 	.short	0x0014
        /*0014*/ 	.byte	0x00, 0xf0, 0x11, 0x00


	//----- nvinfo : EIATTR_KPARAM_INFO
	.align		4
.L_28:
        /*0018*/ 	.byte	0x04, 0x17
        /*001a*/ 	.short	(.L_30 - .L_29)
.L_29:
        /*001c*/ 	.word	0x00000000
        /*0020*/ 	.short	0x0002
        /*0022*/ 	.short	0x0010
        /*0024*/ 	.byte	0x00, 0xf0, 0x11, 0x00


	//----- nvinfo : EIATTR_KPARAM_INFO
	.align		4
.L_30:
        /*0028*/ 	.byte	0x04, 0x17
        /*002a*/ 	.short	(.L_32 - .L_31)
.L_31:
        /*002c*/ 	.word	0x00000000
        /*0030*/ 	.short	0x0001
        /*0032*/ 	.short	0x0008
        /*0034*/ 	.byte	0x00, 0xf5, 0x21, 0x00


	//----- nvinfo : EIATTR_KPARAM_INFO
	.align		4
.L_32:
        /*0038*/ 	.byte	0x04, 0x17
        /*003a*/ 	.short	(.L_34 - .L_33)
.L_33:
        /*003c*/ 	.word	0x00000000
        /*0040*/ 	.short	0x0000
        /*0042*/ 	.short	0x0000
        /*0044*/ 	.byte	0x00, 0xf5, 0x21, 0x00


	//----- nvinfo : EIATTR_SPARSE_MMA_MASK
	.align		4
.L_34:
        /*0048*/ 	.byte	0x03, 0x50
        /*004a*/ 	.short	0x0000


	//----- nvinfo : EIATTR_MAXREG_COUNT
	.align		4
        /*004c*/ 	.byte	0x03, 0x1b
        /*004e*/ 	.short	0x00ff


	//----- nvinfo : EIATTR_MERCURY_ISA_VERSION
	.align		4
        /*0050*/ 	.byte	0x03, 0x5f
        /*0052*/ 	.short	0x0101


	//----- nvinfo : EIATTR_VRC_CTA_INIT_COUNT
	.align		4
        /*0054*/ 	.byte	0x02, 0x4a
	.zero		1
	.zero		1


	//----- nvinfo : EIATTR_EXIT_INSTR_OFFSETS
	.align		4
        /*0058*/ 	.byte	0x04, 0x1c
        /*005a*/ 	.short	(.L_36 - .L_35)


	//   ....[0]....
.L_35:
        /*005c*/ 	.word	0x00000070


	//   ....[1]....
        /*0060*/ 	.word	0x000001f0


	//----- nvinfo : EIATTR_CBANK_PARAM_SIZE
	.align		4
.L_36:
        /*0064*/ 	.byte	0x03, 0x19
        /*0066*/ 	.short	0x0018


	//----- nvinfo : EIATTR_PARAM_CBANK
	.align		4
        /*0068*/ 	.byte	0x04, 0x0a
        /*006a*/ 	.short	(.L_38 - .L_37)
	.align		4
.L_37:
        /*006c*/ 	.word	index@(.nv.constant0._Z14kernelRegisterPKjPjii)
        /*0070*/ 	.short	0x0380
        /*0072*/ 	.short	0x0018


	//----- nvinfo : EIATTR_SW_WAR
	.align		4
.L_38:
        /*0074*/ 	.byte	0x04, 0x36
        /*0076*/ 	.short	(.L_40 - .L_39)
.L_39:
        /*0078*/ 	.word	0x00000008
.L_40:


//--------------------- .nv.info._Z14kernelConstantPjii --------------------------
	.section	.nv.info._Z14kernelConstantPjii,"",@"SHT_CUDA_INFO"
	.sectionflags	@""
	.align	4


	//----- nvinfo : EIATTR_CUDA_API_VERSION
	.align		4
        /*0000*/ 	.byte	0x04, 0x37
        /*0002*/ 	.short	(.L_42 - .L_41)
.L_41:
        /*0004*/ 	.word	0x00000082


	//----- nvinfo : EIATTR_KPARAM_INFO
	.align		4
.L_42:
        /*0008*/ 	.byte	0x04, 0x17
        /*000a*/ 	.short	(.L_44 - .L_43)
.L_43:
        /*000c*/ 	.word	0x00000000
        /*0010*/ 	.short	0x0002
        /*0012*/ 	.short	0x000c
        /*0014*/ 	.byte	0x00, 0xf0, 0x11, 0x00


	//----- nvinfo : EIATTR_KPARAM_INFO
	.align		4
.L_44:
        /*0018*/ 	.byte	0x04, 0x17
        /*001a*/ 	.short	(.L_46 - .L_45)
.L_45:
        /*001c*/ 	.word	0x00000000
        /*0020*/ 	.short	0x0001
        /*0022*/ 	.short	0x0008
        /*0024*/ 	.byte	0x00, 0xf0, 0x11, 0x00


	//----- nvinfo : EIATTR_KPARAM_INFO
	.align		4
.L_46:
        /*0028*/ 	.byte	0x04, 0x17
        /*002a*/ 	.short	(.L_48 - .L_47)
.L_47:
        /*002c*/ 	.word	0x00000000
        /*0030*/ 	.short	0x0000
        /*0032*/ 	.short	0x0000
        /*0034*/ 	.byte	0x00, 0xf5, 0x21, 0x00


	//----- nvinfo : EIATTR_SPARSE_MMA_MASK
	.align		4
.L_48:
        /*0038*/ 	.byte	0x03, 0x50
        /*003a*/ 	.short	0x0000


	//----- nvinfo : EIATTR_MAXREG_COUNT
	.align		4
        /*003c*/ 	.byte	0x03, 0x1b
        /*003e*/ 	.short	0x00ff


	//----- nvinfo : EIATTR_MERCURY_ISA_VERSION
	.align		4
        /*0040*/ 	.byte	0x03, 0x5f
        /*0042*/ 	.short	0x0101


	//----- nvinfo : EIATTR_VRC_CTA_INIT_COUNT
	.align		4
        /*0044*/ 	.byte	0x02, 0x4a
	.zero		1
	.zero		1


	//----- nvinfo : EIATTR_EXIT_INSTR_OFFSETS
	.align		4
        /*0048*/ 	.byte	0x04, 0x1c
        /*004a*/ 	.short	(.L_50 - .L_49)


	//   ....[0]....
.L_49:
        /*004c*/ 	.word	0x00000070


	//   ....[1]....
        /*0050*/ 	.word	0x000001e0


	//----- nvinfo : EIATTR_CBANK_PARAM_SIZE
	.align		4
.L_50:
        /*0054*/ 	.byte	0x03, 0x19
        /*0056*/ 	.short	0x0010


	//----- nvinfo : EIATTR_PARAM_CBANK
	.align		4
        /*0058*/ 	.byte	0x04, 0x0a
        /*005a*/ 	.short	(.L_52 - .L_51)
	.align		4
.L_51:
        /*005c*/ 	.word	index@(.nv.constant0._Z14kernelConstantPjii)
        /*0060*/ 	.short	0x0380
        /*0062*/ 	.short	0x0010


	//----- nvinfo : EIATTR_SW_WAR
	.align		4
.L_52:
        /*0064*/ 	.byte	0x04, 0x36
        /*0066*/ 	.short	(.L_54 - .L_53)
.L_53:
        /*0068*/ 	.word	0x00000008
.L_54:


//--------------------- .nv.info._Z12kernelSharedPKjPjii --------------------------
	.section	.nv.info._Z12kernelSharedPKjPjii,"",@"SHT_CUDA_INFO"
	.sectionflags	@""
	.align	4


	//----- nvinfo : EIATTR_CUDA_API_VERSION
	.align		4
        /*0000*/ 	.byte	0x04, 0x37
        /*0002*/ 	.short	(.L_56 - .L_55)
.L_55:
        /*0004*/ 	.word	0x00000082


	//----- nvinfo : EIATTR_KPARAM_INFO
	.align		4
.L_56:
        /*0008*/ 	.byte	0x04, 0x17
        /*000a*/ 	.short	(.L_58 - .L_57)
.L_57:
        /*000c*/ 	.word	0x00000000
        /*0010*/ 	.short	0x0003
        /*0012*/ 	.short	0x0014
        /*0014*/ 	.byte	0x00, 0xf0, 0x11, 0x00


	//----- nvinfo : EIATTR_KPARAM_INFO
	.align		4
.L_58:
        /*0018*/ 	.byte	0x04, 0x17
        /*001a*/ 	.short	(.L_60 - .L_59)
.L_59:
        /*001c*/ 	.word	0x00000000
        /*0020*/ 	.short	0x0002
        /*0022*/ 	.short	0x0010
        /*0024*/ 	.byte	0x00, 0xf0, 0x11, 0x00


	//----- nvinfo : EIATTR_KPARAM_INFO
	.align		4
.L_60:
        /*0028*/ 	.byte	0x04, 0x17
        /*002a*/ 	.short	(.L_62 - .L_61)
.L_61:
        /*002c*/ 	.word	0x00000000
        /*0030*/ 	.short	0x0001
        /*0032*/ 	.short	0x0008
        /*0034*/ 	.byte	0x00, 0xf5, 0x21, 0x00


	//----- nvinfo : EIATTR_KPARAM_INFO
	.align		4
.L_62:
        /*0038*/ 	.byte	0x04, 0x17
        /*003a*/ 	.short	(.L_64 - .L_63)
.L_63:
        /*003c*/ 	.word	0x00000000
        /*0040*/ 	.short	0x0000
        /*0042*/ 	.short	0x0000
        /*0044*/ 	.byte	0x00, 0xf5, 0x21, 0x00


	//----- nvinfo : EIATTR_SPARSE_MMA_MASK
	.align		4
.L_64:
        /*0048*/ 	.byte	0x03, 0x50
        /*004a*/ 	.short	0x0000


	//----- nvinfo : EIATTR_MAXREG_COUNT
	.align		4
        /*004c*/ 	.byte	0x03, 0x1b
        /*004e*/ 	.short	0x00ff


	//----- nvinfo : EIATTR_NUM_BARRIERS
	.align		4
        /*0050*/ 	.byte	0x02, 0x4c
        /*0052*/ 	.byte	0x01
	.zero		1


	//----- nvinfo : EIATTR_MERCURY_ISA_VERSION
	.align		4
        /*0054*/ 	.byte	0x03, 0x5f
        /*0056*/ 	.short	0x0101


	//----- nvinfo : EIATTR_VRC_CTA_INIT_COUNT
	.align		4
        /*0058*/ 	.byte	0x02, 0x4a
	.zero		1
	.zero		1


	//----- nvinfo : EIATTR_EXIT_INSTR_OFFSETS
	.align		4
        /*005c*/ 	.byte	0x04, 0x1c
        /*005e*/ 	.short	(.L_66 - .L_65)


	//   ....[0]....
.L_65:
        /*0060*/ 	.word	0x00000280


	//   ....[1]....
        /*0064*/ 	.word	0x000002d0


	//----- nvinfo : EIATTR_CRS_STACK_SIZE
	.align		4
.L_66:
        /*0068*/ 	.byte	0x04, 0x1e
        /*006a*/ 	.short	(.L_68 - .L_67)
.L_67:
        /*006c*/ 	.word	0x00000000


	//----- nvinfo : EIATTR_CBANK_PARAM_SIZE
	.align		4
.L_68:
        /*0070*/ 	.byte	0x03, 0x19
        /*0072*/ 	.short	0x0018


	//----- nvinfo : EIATTR_PARAM_CBANK
	.align		4
        /*0074*/ 	.byte	0x04, 0x0a
        /*0076*/ 	.short	(.L_70 - .L_69)
	.align		4
.L_69:
        /*0078*/ 	.word	index@(.nv.constant0._Z12kernelSharedPKjPjii)
        /*007c*/ 	.short	0x0380
        /*007e*/ 	.short	0x0018


	//----- nvinfo : EIATTR_SW_WAR
	.align		4
.L_70:
        /*0080*/ 	.byte	0x04, 0x36
        /*0082*/ 	.short	(.L_72 - .L_71)
.L_71:
        /*0084*/ 	.word	0x00000008
.L_72:


//--------------------- .nv.info._Z12kernelGlobalPKjPjii --------------------------
	.section	.nv.info._Z12kernelGlobalPKjPjii,"",@"SHT_CUDA_INFO"
	.sectionflags	@""
	.align	4


	//----- nvinfo : EIATTR_CUDA_API_VERSION
	.align		4
        /*0000*/ 	.byte	0x04, 0x37
        /*0002*/ 	.short	(.L_74 - .L_73)
.L_73:
        /*0004*/ 	.word	0x00000082


	//----- nvinfo : EIATTR_KPARAM_INFO
	.align		4
.L_74:
        /*0008*/ 	.byte	0x04, 0x17
        /*000a*/ 	.short	(.L_76 - .L_75)
.L_75:
        /*000c*/ 	.word	0x00000000
        /*0010*/ 	.short	0x0003
        /*0012*/ 	.short	0x0014
        /*0014*/ 	.byte	0x00, 0xf0, 0x11, 0x00


	//----- nvinfo : EIATTR_KPARAM_INFO
	.align		4
.L_76:
        /*0018*/ 	.byte	0x04, 0x17
        /*001a*/ 	.short	(.L_78 - .L_77)
.L_77:
        /*001c*/ 	.word	0x00000000
        /*0020*/ 	.short	0x0002
        /*0022*/ 	.short	0x0010
        /*0024*/ 	.byte	0x00, 0xf0, 0x11, 0x00


	//----- nvinfo : EIATTR_KPARAM_INFO
	.align		4
.L_78:
        /*0028*/ 	.byte	0x04, 0x17
        /*002a*/ 	.short	(.L_80 - .L_79)
.L_79:
        /*002c*/ 	.word	0x00000000
        /*0030*/ 	.short	0x0001
        /*0032*/ 	.short	0x0008
        /*0034*/ 	.byte	0x00, 0xf5, 0x21, 0x00


	//----- nvinfo : EIATTR_KPARAM_INFO
	.align		4
.L_80:
        /*0038*/ 	.byte	0x04, 0x17
        /*003a*/ 	.short	(.L_82 - .L_81)
.L_81:
        /*003c*/ 	.word	0x00000000
        /*0040*/ 	.short	0x0000
        /*0042*/ 	.short	0x0000
        /*0044*/ 	.byte	0x00, 0xf5, 0x21, 0x00


	//----- nvinfo : EIATTR_SPARSE_MMA_MASK
	.align		4
.L_82:
        /*0048*/ 	.byte	0x03, 0x50
        /*004a*/ 	.short	0x0000


	//----- nvinfo : EIATTR_MAXREG_COUNT
	.align		4
        /*004c*/ 	.byte	0x03, 0x1b
        /*004e*/ 	.short	0x00ff


	//----- nvinfo : EIATTR_MERCURY_ISA_VERSION
	.align		4
        /*0050*/ 	.byte	0x03, 0x5f
        /*0052*/ 	.short	0x0101


	//----- nvinfo : EIATTR_VRC_CTA_INIT_COUNT
	.align		4
        /*0054*/ 	.byte	0x02, 0x4a
	.zero		1
	.zero		1


	//----- nvinfo : EIATTR_EXIT_INSTR_OFFSETS
	.align		4
        /*0058*/ 	.byte	0x04, 0x1c
        /*005a*/ 	.short	(.L_84 - .L_83)


	//   ....[0]....
.L_83:
        /*005c*/ 	.word	0x00000070


	//   ....[1]....
        /*0060*/ 	.word	0x000001f0


	//----- nvinfo : EIATTR_CBANK_PARAM_SIZE
	.align		4
.L_84:
        /*0064*/ 	.byte	0x03, 0x19
        /*0066*/ 	.short	0x0018


	//----- nvinfo : EIATTR_PARAM_CBANK
	.align		4
        /*0068*/ 	.byte	0x04, 0x0a
        /*006a*/ 	.short	(.L_86 - .L_85)
	.align		4
.L_85:
        /*006c*/ 	.word	index@(.nv.constant0._Z12kernelGlobalPKjPjii)
        /*0070*/ 	.short	0x0380
        /*0072*/ 	.short	0x0018


	//----- nvinfo : EIATTR_SW_WAR
	.align		4
.L_86:
        /*0074*/ 	.byte	0x04, 0x36
        /*0076*/ 	.short	(.L_88 - .L_87)
.L_87:
        /*0078*/ 	.word	0x00000008
.L_88:


//--------------------- .nv.callgraph             --------------------------
	.section	.nv.callgraph,"",@"SHT_CUDA_CALLGRAPH"
	.align	4
	.sectionentsize	8
	.align		4
        /*0000*/ 	.word	0x00000000
	.align		4
        /*0004*/ 	.word	0xffffffff
	.align		4
        /*0008*/ 	.word	0x00000000
	.align		4
        /*000c*/ 	.word	0xfffffffe
	.align		4
        /*0010*/ 	.word	0x00000000
	.align		4
        /*0014*/ 	.word	0xfffffffd
	.align		4
        /*0018*/ 	.word	0x00000000
	.align		4
        /*001c*/ 	.word	0xfffffffc


//--------------------- .nv.constant3             --------------------------
	.section	.nv.constant3,"a",@progbits
	.align	4
.nv.constant3:
	.type		cData,@object
	.size		cData,(.L_0 - cData)
cData:
	.zero		65536
.L_0:


//--------------------- .text._Z14kernelRegisterPKjPjii --------------------------
	.section	.text._Z14kernelRegisterPKjPjii,"ax",@progbits
	.align	128
        .global         _Z14kernelRegisterPKjPjii
        .type           _Z14kernelRegisterPKjPjii,@function
        .size           _Z14kernelRegisterPKjPjii,(.L_x_14 - _Z14kernelRegisterPKjPjii)
        .other          _Z14kernelRegisterPKjPjii,@"STO_CUDA_ENTRY STV_DEFAULT"
_Z14kernelRegisterPKjPjii:
.text._Z14kernelRegisterPKjPjii:
[----:B------:R-:W-:Y:S01]  /*0000*/  LDC R1, c[0x0][0x37c] ;  /* 0x0000df00ff017b82 */ /* 0x000fe20000000800 */
[----:B------:R-:W0:Y:S07]  /*0010*/  S2R R0, SR_TID.X ;  /* 0x0000000000007919 */ /* 0x000e2e0000002100 */
[----:B------:R-:W0:Y:S01]  /*0020*/  S2UR UR4, SR_CTAID.X ;  /* 0x00000000000479c3 */ /* 0x000e220000002500 */
[----:B------:R-:W1:Y:S07]  /*0030*/  LDCU UR5, c[0x0][0x394] ;  /* 0x00007280ff0577ac */ /* 0x000e6e0008000800 */
[----:B------:R-:W0:Y:S02]  /*0040*/  LDC R5, c[0x0][0x360] ;  /* 0x0000d800ff057b82 */ /* 0x000e240000000800 */
[----:B0-----:R-:W-:-:S05]  /*0050*/  IMAD R5, R5, UR4, R0 ;  /* 0x0000000405057c24 */ /* 0x001fca000f8e0200 */
[----:B-1----:R-:W-:-:S13]  /*0060*/  ISETP.GE.AND P0, PT, R5, UR5, PT ;  /* 0x0000000505007c0c */ /* 0x002fda000bf06270 */
[----:B------:R-:W-:Y:S05]  /*0070*/  @P0 EXIT ;  /* 0x000000000000094d */ /* 0x000fea0003800000 */
[----:B------:R-:W0:Y:S01]  /*0080*/  LDC.64 R2, c[0x0][0x380] ;  /* 0x0000e000ff027b82 */ /* 0x000e220000000a00 */
[----:B------:R-:W1:Y:S07]  /*0090*/  LDCU.64 UR4, c[0x0][0x358] ;  /* 0x00006b00ff0477ac */ /* 0x000e6e0008000a00 */
[----:B------:R-:W2:Y:S01]  /*00a0*/  LDC R6, c[0x0][0x390] ;  /* 0x0000e400ff067b82 */ /* 0x000ea20000000800 */
[----:B0-----:R-:W-:-:S06]  /*00b0*/  IMAD.WIDE R2, R5, 0x4, R2 ;  /* 0x0000000405027825 */ /* 0x001fcc00078e0202 */
[----:B-1----:R-:W3:Y:S01]  /*00c0*/  LDG.E R2, desc[UR4][R2.64] ;  /* 0x0000000402027981 */ /* 0x002ee2000c1e1900 */
[----:B------:R-:W-:Y:S01]  /*00d0*/  IMAD.MOV.U32 R7, RZ, RZ, 0x44444444 ;  /* 0x44444444ff077424 */ /* 0x000fe200078e00ff */
[----:B--2---:R-:W-:Y:S02]  /*00e0*/  VIMNMX R0, PT, PT, RZ, R6, !PT ;  /* 0x00000006ff007248 */ /* 0x004fe40007fe0100 */
[----:B------:R-:W-:Y:S02]  /*00f0*/  ISETP.GE.AND P0, PT, R6, 0x3, PT ;  /* 0x000000030600780c */ /* 0x000fe40003f06270 */
[----:B------:R-:W-:-:S04]  /*0100*/  LOP3.LUT R4, R0, 0x3, RZ, 0xc0, !PT ;  /* 0x0000000300047812 */ /* 0x000fc800078ec0ff */
[----:B------:R-:W-:Y:S02]  /*0110*/  ISETP.NE.AND P1, PT, R4, 0x3, PT ;  /* 0x000000030400780c */ /* 0x000fe40003f25270 */
[----:B---3--:R-:W-:-:S11]  /*0120*/  SEL R4, R2, 0x44444444, !P0 ;  /* 0x4444444402047807 */ /* 0x008fd60004000000 */
[----:B------:R-:W-:Y:S05]  /*0130*/  @!P1 BRA `(.L_x_0) ;  /* 0x0000000000209947 */ /* 0x000fea0003800000 */
[----:B------:R-:W-:-:S05]  /*0140*/  VIADD R0, R0, 0x1 ;  /* 0x0000000100007836 */ /* 0x000fca0000000000 */
[----:B------:R-:W-:-:S05]  /*0150*/  LOP3.LUT R0, R0, 0x3, RZ, 0xc0, !PT ;  /* 0x0000000300007812 */ /* 0x000fca00078ec0ff */
[----:B------:R-:W-:-:S07]  /*0160*/  IMAD.MOV R0, RZ, RZ, -R0 ;  /* 0x000000ffff007224 */ /* 0x000fce00078e0a00 */
.L_x_1:
[----:B------:R-:W-:Y:S01]  /*0170*/  IADD3 R0, PT, PT, R0, 0x1, RZ ;  /* 0x0000000100007810 */ /* 0x000fe20007ffe0ff */
[----:B------:R-:W-:Y:S02]  /*0180*/  IMAD.MOV.U32 R7, RZ, RZ, R4 ;  /* 0x000000ffff077224 */ /* 0x000fe400078e0004 */
[----:B------:R-:W-:Y:S01]  /*0190*/  HFMA2 R4, -RZ, RZ, 4.265625, 4.265625 ;  /* 0x44444444ff047431 */ /* 0x000fe200000001ff */
[----:B------:R-:W-:-:S13]  /*01a0*/  ISETP.NE.AND P0, PT, R0, RZ, PT ;  /* 0x000000ff0000720c */ /* 0x000fda0003f05270 */
[----:B------:R-:W-:Y:S05]  /*01b0*/  @P0 BRA `(.L_x_1) ;  /* 0xfffffffc00ec0947 */ /* 0x000fea000383ffff */
.L_x_0:
[----:B------:R-:W0:Y:S02]  /*01c0*/  LDC.64 R2, c[0x0][0x388] ;  /* 0x0000e200ff027b82 */ /* 0x000e240000000a00 */
[----:B0-----:R-:W-:-:S05]  /*01d0*/  IMAD.WIDE R2, R5, 0x4, R2 ;  /* 0x0000000405027825 */ /* 0x001fca00078e0202 */
[----:B------:R-:W-:Y:S01]  /*01e0*/  STG.E desc[UR4][R2.64], R7 ;  /* 0x0000000702007986 */ /* 0x000fe2000c101904 */
[----:B------:R-:W-:Y:S05]  /*01f0*/  EXIT ;  /* 0x000000000000794d */ /* 0x000fea0003800000 */
.L_x_2:
[----:B------:R-:W-:-:S00]  /*0200*/  BRA `(.L_x_2) ;  /* 0xfffffffc00fc7947 */ /* 0x000fc0000383ffff */
[----:B------:R-:W-:-:S00]  /*0210*/  NOP ;  /* 0x0000000000007918 */ /* 0x000fc00000000000 */
        /* <DEDUP_REMOVED lines=14> */
.L_x_14:


//--------------------- .text._Z14kernelConstantPjii --------------------------
	.section	.text._Z14kernelConstantPjii,"ax",@progbits
	.align	128
        .global         _Z14kernelConstantPjii
        .type           _Z14kernelConstantPjii,@function
        .size           _Z14kernelConstantPjii,(.L_x_15 - _Z14kernelConstantPjii)
        .other          _Z14kernelConstantPjii,@"STO_CUDA_ENTRY STV_DEFAULT"
_Z14kernelConstantPjii:
.text._Z14kernelConstantPjii:
        /* <DEDUP_REMOVED lines=8> */
[----:B------:R-:W0:Y:S01]  /*0080*/  LDC R3, c[0x0][0x388] ;  /* 0x0000e200ff037b82 */ /* 0x000e220000000800 */
[----:B------:R-:W1:Y:S01]  /*0090*/  LDCU.64 UR4, c[0x0][0x358] ;  /* 0x00006b00ff0477ac */ /* 0x000e620008000a00 */
[----:B------:R-:W-:Y:S01]  /*00a0*/  IMAD.MOV.U32 R7, RZ, RZ, 0x44444444 ;  /* 0x44444444ff077424 */ /* 0x000fe200078e00ff */
[----:B0-----:R-:W-:-:S04]  /*00b0*/  VIMNMX R0, PT, PT, RZ, R3, !PT ;  /* 0x00000003ff007248 */ /* 0x001fc80007fe0100 */
[----:B------:R-:W-:-:S04]  /*00c0*/  LOP3.LUT R2, R0, 0x3, RZ, 0xc0, !PT ;  /* 0x0000000300027812 */ /* 0x000fc800078ec0ff */
[----:B------:R-:W-:-:S13]  /*00d0*/  ISETP.NE.AND P0, PT, R2, 0x3, PT ;  /* 0x000000030200780c */ /* 0x000fda0003f05270 */
[----:B-1----:R-:W-:Y:S05]  /*00e0*/  @!P0 BRA `(.L_x_3) ;  /* 0x0000000000308947 */ /* 0x002fea0003800000 */
[----:B------:R-:W-:Y:S01]  /*00f0*/  IMAD.SHL.U32 R2, R5, 0x4, RZ ;  /* 0x0000000405027824 */ /* 0x000fe200078e00ff */
[----:B------:R-:W-:Y:S01]  /*0100*/  ISETP.GE.AND P0, PT, R3, 0x3, PT ;  /* 0x000000030300780c */ /* 0x000fe20003f06270 */
[----:B------:R-:W-:-:S04]  /*0110*/  VIADD R0, R0, 0x1 ;  /* 0x0000000100007836 */ /* 0x000fc80000000000 */
[----:B------:R-:W0:Y:S01]  /*0120*/  LDC R2, c[0x3][R2] ;  /* 0x00c0000002027b82 */ /* 0x000e220000000800 */
[----:B------:R-:W-:-:S04]  /*0130*/  LOP3.LUT R0, R0, 0x3, RZ, 0xc0, !PT ;  /* 0x0000000300007812 */ /* 0x000fc800078ec0ff */
[----:B------:R-:W-:Y:S02]  /*0140*/  IADD3 R0, PT, PT, -R0, RZ, RZ ;  /* 0x000000ff00007210 */ /* 0x000fe40007ffe1ff */
[----:B0-----:R-:W-:-:S07]  /*0150*/  SEL R3, R2, 0x44444444, !P0 ;  /* 0x4444444402037807 */ /* 0x001fce0004000000 */
.L_x_4:
[----:B------:R-:W-:Y:S02]  /*0160*/  VIADD R0, R0, 0x1 ;  /* 0x0000000100007836 */ /* 0x000fe40000000000 */
[----:B------:R-:W-:Y:S02]  /*0170*/  IMAD.MOV.U32 R7, RZ, RZ, R3 ;  /* 0x000000ffff077224 */ /* 0x000fe400078e0003 */
[----:B------:R-:W-:Y:S01]  /*0180*/  HFMA2 R3, -RZ, RZ, 4.265625, 4.265625 ;  /* 0x44444444ff037431 */ /* 0x000fe200000001ff */
[----:B------:R-:W-:-:S13]  /*0190*/  ISETP.NE.AND P0, PT, R0, RZ, PT ;  /* 0x000000ff0000720c */ /* 0x000fda0003f05270 */
[----:B------:R-:W-:Y:S05]  /*01a0*/  @P0 BRA `(.L_x_4) ;  /* 0xfffffffc00ec0947 */ /* 0x000fea000383ffff */
.L_x_3:
[----:B------:R-:W0:Y:S02]  /*01b0*/  LDC.64 R2, c[0x0][0x380] ;  /* 0x0000e000ff027b82 */ /* 0x000e240000000a00 */
[----:B0-----:R-:W-:-:S05]  /*01c0*/  IMAD.WIDE R2, R5, 0x4, R2 ;  /* 0x0000000405027825 */ /* 0x001fca00078e0202 */
[----:B------:R-:W-:Y:S01]  /*01d0*/  STG.E desc[UR4][R2.64], R7 ;  /* 0x0000000702007986 */ /* 0x000fe2000c101904 */
[----:B------:R-:W-:Y:S05]  /*01e0*/  EXIT ;  /* 0x000000000000794d */ /* 0x000fea0003800000 */
.L_x_5:
        /* <DEDUP_REMOVED lines=9> */
.L_x_15:


//--------------------- .text._Z12kernelSharedPKjPjii --------------------------
	.section	.text._Z12kernelSharedPKjPjii,"ax",@progbits
	.align	128
        .global         _Z12kernelSharedPKjPjii
        .type           _Z12kernelSharedPKjPjii,@function
        .size           _Z12kernelSharedPKjPjii,(.L_x_16 - _Z12kernelSharedPKjPjii)
        .other          _Z12kernelSharedPKjPjii,@"STO_CUDA_ENTRY STV_DEFAULT"
_Z12kernelSharedPKjPjii:
.text._Z12kernelSharedPKjPjii:
[----:B------:R-:W-:Y:S01]  /*0000*/  LDC R1, c[0x0][0x37c] ;  /* 0x0000df00ff017b82 */ /* 0x000fe20000000800 */
[----:B------:R-:W0:Y:S07]  /*0010*/  S2R R0, SR_TID.X ;  /* 0x0000000000007919 */ /* 0x000e2e0000002100 */
[----:B------:R-:W0:Y:S01]  /*0020*/  S2UR UR4, SR_CTAID.X ;  /* 0x00000000000479c3 */ /* 0x000e220000002500 */
[----:B------:R-:W1:Y:S01]  /*0030*/  LDCU UR5, c[0x0][0x394] ;  /* 0x00007280ff0577ac */ /* 0x000e620008000800 */
[----:B------:R-:W2:Y:S06]  /*0040*/  LDCU.64 UR6, c[0x0][0x358] ;  /* 0x00006b00ff0677ac */ /* 0x000eac0008000a00 */
[----:B------:R-:W0:Y:S02]  /*0050*/  LDC R5, c[0x0][0x360] ;  /* 0x0000d800ff057b82 */ /* 0x000e240000000800 */
[----:B0-----:R-:W-:-:S05]  /*0060*/  IMAD R5, R5, UR4, R0 ;  /* 0x0000000405057c24 */ /* 0x001fca000f8e0200 */
[----:B-1----:R-:W-:-:S13]  /*0070*/  ISETP.GE.AND P0, PT, R5, UR5, PT ;  /* 0x0000000505007c0c */ /* 0x002fda000bf06270 */
[----:B------:R-:W0:Y:S02]  /*0080*/  @!P0 LDC.64 R2, c[0x0][0x380] ;  /* 0x0000e000ff028b82 */ /* 0x000e240000000a00 */
[----:B0-----:R-:W-:-:S06]  /*0090*/  @!P0 IMAD.WIDE R2, R5, 0x4, R2 ;  /* 0x0000000405028825 */ /* 0x001fcc00078e0202 */
[----:B--2---:R-:W2:Y:S01]  /*00a0*/  @!P0 LDG.E R3, desc[UR6][R2.64] ;  /* 0x0000000602038981 */ /* 0x004ea2000c1e1900 */
[----:B------:R-:W0:Y:S01]  /*00b0*/  S2UR UR5, SR_CgaCtaId ;  /* 0x00000000000579c3 */ /* 0x000e220000008800 */
[----:B------:R-:W-:Y:S01]  /*00c0*/  UMOV UR4, 0x400 ;  /* 0x0000040000047882 */ /* 0x000fe20000000000 */
[----:B------:R-:W-:Y:S01]  /*00d0*/  BSSY.RECONVERGENT B0, `(.L_x_6) ;  /* 0x0000019000007945 */ /* 0x000fe20003800200 */
[----:B0-----:R-:W-:-:S06]  /*00e0*/  ULEA UR4, UR5, UR4, 0x18 ;  /* 0x0000000405047291 */ /* 0x001fcc000f8ec0ff */
[----:B------:R-:W-:-:S05]  /*00f0*/  LEA R0, R0, UR4, 0x2 ;  /* 0x0000000400007c11 */ /* 0x000fca000f8e10ff */
[----:B--2---:R0:W-:Y:S01]  /*0100*/  @!P0 STS [R0], R3 ;  /* 0x0000000300008388 */ /* 0x0041e20000000800 */
[----:B------:R-:W-:Y:S06]  /*0110*/  BAR.SYNC.DEFER_BLOCKING 0x0 ;  /* 0x0000000000007b1d */ /* 0x000fec0000010000 */
[----:B------:R-:W-:Y:S05]  /*0120*/  @P0 BRA `(.L_x_7) ;  /* 0x00000000004c0947 */ /* 0x000fea0003800000 */
[----:B------:R-:W1:Y:S02]  /*0130*/  LDC R4, c[0x0][0x390] ;  /* 0x0000e400ff047b82 */ /* 0x000e640000000800 */
[----:B-1----:R-:W-:-:S04]  /*0140*/  VIMNMX R2, PT, PT, RZ, R4, !PT ;  /* 0x00000004ff027248 */ /* 0x002fc80007fe0100 */
[----:B0-----:R-:W-:-:S04]  /*0150*/  LOP3.LUT R3, R2, 0x3, RZ, 0xc0, !PT ;  /* 0x0000000302037812 */ /* 0x001fc800078ec0ff */
[----:B------:R-:W-:Y:S01]  /*0160*/  ISETP.NE.AND P1, PT, R3, 0x3, PT ;  /* 0x000000030300780c */ /* 0x000fe20003f25270 */
[----:B------:R-:W-:-:S12]  /*0170*/  IMAD.MOV.U32 R3, RZ, RZ, 0x44444444 ;  /* 0x44444444ff037424 */ /* 0x000fd800078e00ff */
[----:B------:R-:W-:Y:S05]  /*0180*/  @!P1 BRA `(.L_x_8) ;  /* 0x0000000000309947 */ /* 0x000fea0003800000 */
[----:B------:R-:W0:Y:S01]  /*0190*/  LDS R3, [R0] ;  /* 0x0000000000037984 */ /* 0x000e220000000800 */
[----:B------:R-:W-:Y:S01]  /*01a0*/  VIADD R2, R2, 0x1 ;  /* 0x0000000102027836 */ /* 0x000fe20000000000 */
[----:B------:R-:W-:-:S04]  /*01b0*/  ISETP.GE.AND P1, PT, R4, 0x3, PT ;  /* 0x000000030400780c */ /* 0x000fc80003f26270 */
[----:B------:R-:W-:-:S05]  /*01c0*/  LOP3.LUT R2, R2, 0x3, RZ, 0xc0, !PT ;  /* 0x0000000302027812 */ /* 0x000fca00078ec0ff */
[----:B------:R-:W-:Y:S01]  /*01d0*/  IMAD.MOV R2, RZ, RZ, -R2 ;  /* 0x000000ffff027224 */ /* 0x000fe200078e0a02 */
[----:B0-----:R-:W-:-:S07]  /*01e0*/  SEL R3, R3, 0x44444444, !P1 ;  /* 0x4444444403037807 */ /* 0x001fce0004800000 */
.L_x_9:
[----:B------:R-:W-:Y:S01]  /*01f0*/  IADD3 R2, PT, PT, R2, 0x1, RZ ;  /* 0x0000000102027810 */ /* 0x000fe20007ffe0ff */
[----:B------:R-:W-:Y:S02]  /*0200*/  IMAD.MOV.U32 R4, RZ, RZ, R3 ;  /* 0x000000ffff047224 */ /* 0x000fe400078e0003 */
[----:B------:R-:W-:Y:S01]  /*0210*/  IMAD.MOV.U32 R3, RZ, RZ, 0x44444444 ;  /* 0x44444444ff037424 */ /* 0x000fe200078e00ff */
[----:B------:R-:W-:-:S13]  /*0220*/  ISETP.NE.AND P1, PT, R2, RZ, PT ;  /* 0x000000ff0200720c */ /* 0x000fda0003f25270 */
[----:B------:R-:W-:Y:S05]  /*0230*/  @P1 BRA `(.L_x_9) ;  /* 0xfffffffc00ec1947 */ /* 0x000fea000383ffff */
[----:B------:R-:W-:-:S07]  /*0240*/  MOV R3, R4 ;  /* 0x0000000400037202 */ /* 0x000fce0000000f00 */
.L_x_8:
[----:B------:R1:W-:Y:S02]  /*0250*/  STS [R0], R3 ;  /* 0x0000000300007388 */ /* 0x0003e40000000800 */
.L_x_7:
[----:B------:R-:W-:Y:S05]  /*0260*/  BSYNC.RECONVERGENT B0 ;  /* 0x0000000000007941 */ /* 0x000fea0003800200 */
.L_x_6:
[----:B------:R-:W-:Y:S06]  /*0270*/  BAR.SYNC.DEFER_BLOCKING 0x0 ;  /* 0x0000000000007b1d */ /* 0x000fec0000010000 */
[----:B------:R-:W-:Y:S05]  /*0280*/  @P0 EXIT ;  /* 0x000000000000094d */ /* 0x000fea0003800000 */
[----:B------:R-:W2:Y:S01]  /*0290*/  LDS R7, [R0] ;  /* 0x0000000000077984 */ /* 0x000ea20000000800 */
[----:B01----:R-:W0:Y:S02]  /*02a0*/  LDC.64 R2, c[0x0][0x388] ;  /* 0x0000e200ff027b82 */ /* 0x003e240000000a00 */
[----:B0-----:R-:W-:-:S05]  /*02b0*/  IMAD.WIDE R2, R5, 0x4, R2 ;  /* 0x0000000405027825 */ /* 0x001fca00078e0202 */
[----:B--2---:R-:W-:Y:S01]  /*02c0*/  STG.E desc[UR6][R2.64], R7 ;  /* 0x0000000702007986 */ /* 0x004fe2000c101906 */
[----:B------:R-:W-:Y:S05]  /*02d0*/  EXIT ;  /* 0x000000000000794d */ /* 0x000fea0003800000 */
.L_x_10:
        /* <DEDUP_REMOVED lines=10> */
.L_x_16:


//--------------------- .text._Z12kernelGlobalPKjPjii --------------------------
	.section	.text._Z12kernelGlobalPKjPjii,"ax",@progbits
	.align	128
        .global         _Z12kernelGlobalPKjPjii
        .type           _Z12kernelGlobalPKjPjii,@function
        .size           _Z12kernelGlobalPKjPjii,(.L_x_17 - _Z12kernelGlobalPKjPjii)
        .other          _Z12kernelGlobalPKjPjii,@"STO_CUDA_ENTRY STV_DEFAULT"
_Z12kernelGlobalPKjPjii:
.text._Z12kernelGlobalPKjPjii:
        /* <DEDUP_REMOVED lines=23> */
.L_x_12:
[----:B------:R-:W-:Y:S01]  /*0170*/  IADD3 R0, PT, PT, R0, 0x1, RZ ;  /* 0x0000000100007810 */ /* 0x000fe20007ffe0ff */
[----:B------:R-:W-:Y:S02]  /*0180*/  IMAD.MOV.U32 R7, RZ, RZ, R4 ;  /* 0x000000ffff077224 */ /* 0x000fe400078e0004 */
[----:B------:R-:W-:Y:S01]  /*0190*/  HFMA2 R4, -RZ, RZ, 4.265625, 4.265625 ;  /* 0x44444444ff047431 */ /* 0x000fe200000001ff */
[----:B------:R-:W-:-:S13]  /*01a0*/  ISETP.NE.AND P0, PT, R0, RZ, PT ;  /* 0x000000ff0000720c */ /* 0x000fda0003f05270 */
[----:B------:R-:W-:Y:S05]  /*01b0*/  @P0 BRA `(.L_x_12) ;  /* 0xfffffffc00ec0947 */ /* 0x000fea000383ffff */
.L_x_11:
[----:B------:R-:W0:Y:S02]  /*01c0*/  LDC.64 R2, c[0x0][0x388] ;  /* 0x0000e200ff027b82 */ /* 0x000e240000000a00 */
[----:B0-----:R-:W-:-:S05]  /*01d0*/  IMAD.WIDE R2, R5, 0x4, R2 ;  /* 0x0000000405027825 */ /* 0x001fca00078e0202 */
[----:B------:R-:W-:Y:S01]  /*01e0*/  STG.E desc[UR4][R2.64], R7 ;  /* 0x0000000702007986 */ /* 0x000fe2000c101904 */
[----:B------:R-:W-:Y:S05]  /*01f0*/  EXIT ;  /* 0x000000000000794d */ /* 0x000fea0003800000 */
.L_x_13:
        /* <DEDUP_REMOVED lines=16> */
.L_x_17:


//--------------------- .nv.shared._Z14kernelRegisterPKjPjii --------------------------
	.section	.nv.shared._Z14kernelRegisterPKjPjii,"aw",@nobits
	.sectionflags	@""
	.align	16
	.zero		1024


//--------------------- .nv.shared.reserved.0     --------------------------
	.section	.nv.shared.reserved.0,"aw",@nobits
	.weak		__nv_reservedSMEM_offset_0_alias
	.size		__nv_reservedSMEM_offset_0_alias, 0, 64
	.other		__nv_reservedSMEM_offset_0_alias,@"STO_CUDA_RESERVED_SHARED STV_DEFAULT"
__nv_reservedSMEM_offset_0_alias:
	.zero		0
	.zero		64


//--------------------- .nv.shared._Z14kernelConstantPjii --------------------------
	.section	.nv.shared._Z14kernelConstantPjii,"aw",@nobits
	.sectionflags	@""
	.align	16
	.zero		1024


//--------------------- .nv.shared._Z12kernelSharedPKjPjii --------------------------
	.section	.nv.shared._Z12kernelSharedPKjPjii,"aw",@nobits
	.sectionflags	@""
	.align	16
	.zero		1024


//--------------------- .nv.shared._Z12kernelGlobalPKjPjii --------------------------
	.section	.nv.shared._Z12kernelGlobalPKjPjii,"aw",@nobits
	.sectionflags	@""
	.align	16
	.zero		1024


//--------------------- .nv.constant0._Z14kernelRegisterPKjPjii --------------------------
	.section	.nv.constant0._Z14kernelRegisterPKjPjii,"a",@progbits
	.sectionflags	@""
	.align	4
.nv.constant0._Z14kernelRegisterPKjPjii:
	.zero		920


//--------------------- .nv.constant0._Z14kernelConstantPjii --------------------------
	.section	.nv.constant0._Z14kernelConstantPjii,"a",@progbits
	.sectionflags	@""
	.align	4
.nv.constant0._Z14kernelConstantPjii:
	.zero		912


//--------------------- .nv.constant0._Z12kernelSharedPKjPjii --------------------------
	.section	.nv.constant0._Z12kernelSharedPKjPjii,"a",@progbits
	.sectionflags	@""
	.align	4
.nv.constant0._Z12kernelSharedPKjPjii:
	.zero		920


//--------------------- .nv.constant0._Z12kernelGlobalPKjPjii --------------------------
	.section	.nv.constant0._Z12kernelGlobalPKjPjii,"a",@progbits
	.sectionflags	@""
	.align	4
.nv.constant0._Z12kernelGlobalPKjPjii:
	.zero		920


//--------------------- SYMBOLS --------------------------

	.type		.nv.reservedSmem.offset0,@object
	.size		.nv.reservedSmem.offset0,0x4
	.type		.nv.reservedSmem.cap,@object
	.size		.nv.reservedSmem.cap,0x4
